//
// Generated by NVIDIA NVVM Compiler
//
// Compiler Build ID: CL-36424714
// Cuda compilation tools, release 13.0, V13.0.88
// Based on NVVM 20.0.0
//

.version 9.0
.target sm_100
.address_size 64

	// .globl	_Z10cuda_hellov
.extern .func  (.param .b32 func_retval0) vprintf
(
	.param .b64 vprintf_param_0,
	.param .b64 vprintf_param_1
)
;
.global .align 1 .b8 $str[32] = {72, 101, 108, 108, 111, 32, 87, 111, 114, 108, 100, 32, 102, 114, 111, 109, 32, 71, 80, 85, 32, 100, 101, 118, 105, 99, 101, 32, 37, 100, 10};

.visible .entry _Z10cuda_hellov()
{
	.local .align 8 .b8 	__local_depot0[8];
	.reg .b64 	%SP;
	.reg .b64 	%SPL;
	.reg .b32 	%r<3>;
	.reg .b64 	%rd<4>;

	mov.u64 	%SPL, __local_depot0;
	cvta.local.u64 	%SP, %SPL;
	mov.u64 	%rd1, $str;
	cvta.global.u64 	%rd2, %rd1;
	add.u64 	%rd3, %SP, 0;
	{ // callseq 0, 0
	.param .b64 param0;
	st.param.b64 	[param0], %rd2;
	.param .b64 param1;
	st.param.b64 	[param1], %rd3;
	.param .b32 retval0;
	call.uni (retval0), 
	vprintf, 
	(
	param0, 
	param1
	);
	ld.param.b32 	%r1, [retval0];
	} // callseq 0
	ret;

}


// ===== COMPILED SASS (sm_100) =====

	.target	sm_100

	.elftype	@"ET_EXEC"


//--------------------- .note.nv.tkinfo           --------------------------
	.section	.note.nv.tkinfo,"",@"SHT_NOTE"
	.sectionflags	@"SHF_NOTE_NV_TKINFO"
	.tkinfo
        /*0018*/ 	.word	0x00000002
        /*0030*/ 	.string	""
        /*0030*/ 	.string	"ptxas"
        /*0030*/ 	.string	"Cuda compilation tools, release 13.0, V13.0.88"
        /*0030*/ 	.string	"Build cuda_13.0.r13.0/compiler.36424714_0"
        /*0030*/ 	.string	"-arch sm_100 -m 64 "



//--------------------- .note.nv.cuinfo           --------------------------
	.section	.note.nv.cuinfo,"",@"SHT_NOTE"
	.sectionflags	@"SHF_NOTE_NV_CUINFO"
        /*0018*/ 	.short	0x0002
        /*001a*/ 	.short	0x0064
        /*001c*/ 	.short	0x0082
	.zero		2


//--------------------- .nv.info                  --------------------------
	.section	.nv.info,"",@"SHT_CUDA_INFO"
	.align	4


	//----- nvinfo : EIATTR_REGCOUNT
	.align		4
        /*0000*/ 	.byte	0x04, 0x2f
        /*0002*/ 	.short	(.L_2 - .L_1)
	.align		4
.L_1:
        /*0004*/ 	.word	index@(_Z10cuda_hellov)
        /*0008*/ 	.word	0x00000018


	//----- nvinfo : EIATTR_FRAME_SIZE
	.align		4
.L_2:
        /*000c*/ 	.byte	0x04, 0x11
        /*000e*/ 	.short	(.L_4 - .L_3)
	.align		4
.L_3:
        /*0010*/ 	.word	index@(_Z10cuda_hellov)
        /*0014*/ 	.word	0x00000008


	//----- nvinfo : EIATTR_MIN_STACK_SIZE
	.align		4
.L_4:
        /*0018*/ 	.byte	0x04, 0x12
        /*001a*/ 	.short	(.L_6 - .L_5)
	.align		4
.L_5:
        /*001c*/ 	.word	index@(_Z10cuda_hellov)
        /*0020*/ 	.word	0x00000008
.L_6:


//--------------------- .nv.compat                --------------------------
	.section	.nv.compat,"",@"SHT_CUDA_COMPAT_INFO"
	.align	4
        /*0000*/ 	.byte	0x02, 0x09, 0x00, 0x00, 0x02, 0x02, 0x01, 0x00, 0x02, 0x05, 0x05, 0x00, 0x03, 0x07, 0x01, 0x01
        /*0010*/ 	.byte	0x02, 0x03, 0x00, 0x00, 0x02, 0x06, 0x01, 0x00, 0x04, 0x0b, 0x08, 0x00, 0x09, 0x00, 0x00, 0x00
        /*0020*/ 	.byte	0x00, 0x00, 0x00, 0x00


//--------------------- .nv.info._Z10cuda_hellov  --------------------------
	.section	.nv.info._Z10cuda_hellov,"",@"SHT_CUDA_INFO"
	.sectionflags	@""
	.align	4


	//----- nvinfo : EIATTR_CUDA_API_VERSION
	.align		4
        /*0000*/ 	.byte	0x04, 0x37
        /*0002*/ 	.short	(.L_8 - .L_7)
.L_7:
        /*0004*/ 	.word	0x00000082


	//----- nvinfo : EIATTR_SPARSE_MMA_MASK
	.align		4
.L_8:
        /*0008*/ 	.byte	0x03, 0x50
        /*000a*/ 	.short	0x0000


	//----- nvinfo : EIATTR_MAXREG_COUNT
	.align		4
        /*000c*/ 	.byte	0x03, 0x1b
        /*000e*/ 	.short	0x00ff


	//----- nvinfo : EIATTR_EXTERNS
	.align		4
        /*0010*/ 	.byte	0x04, 0x0f
        /*0012*/ 	.short	(.L_10 - .L_9)


	//   ....[0]....
	.align		4
.L_9:
        /*0014*/ 	.word	index@(vprintf)


	//----- nvinfo : EIATTR_MERCURY_ISA_VERSION
	.align		4
.L_10:
        /*0018*/ 	.byte	0x03, 0x5f
        /*001a*/ 	.short	0x0101


	//----- nvinfo : EIATTR_VRC_CTA_INIT_COUNT
	.align		4
        /*001c*/ 	.byte	0x02, 0x4a
	.zero		1
	.zero		1


	//----- nvinfo : EIATTR_SYSCALL_OFFSETS
	.align		4
        /*0020*/ 	.byte	0x04, 0x46
        /*0022*/ 	.short	(.L_12 - .L_11)


	//   ....[0]....
.L_11:
        /*0024*/ 	.word	0x000000c0


	//----- nvinfo : EIATTR_EXIT_INSTR_OFFSETS
	.align		4
.L_12:
        /*0028*/ 	.byte	0x04, 0x1c
        /*002a*/ 	.short	(.L_14 - .L_13)


	//   ....[0]....
.L_13:
        /*002c*/ 	.word	0x000000d0


	//----- nvinfo : EIATTR_SW_WAR
	.align		4
.L_14:
        /*0030*/ 	.byte	0x04, 0x36
        /*0032*/ 	.short	(.L_16 - .L_15)
.L_15:
        /*0034*/ 	.word	0x00000008
.L_16:


//--------------------- .nv.callgraph             --------------------------
	.section	.nv.callgraph,"",@"SHT_CUDA_CALLGRAPH"
	.align	4
	.sectionentsize	8
	.align		4
        /*0000*/ 	.word	0x00000000
	.align		4
        /*0004*/ 	.word	0xffffffff
	.align		4
        /*0008*/ 	.word	index@(_Z10cuda_hellov)
	.align		4
        /*000c*/ 	.word	index@(vprintf)
	.align		4
        /*0010*/ 	.word	0x00000000
	.align		4
        /*0014*/ 	.word	0xfffffffe
	.align		4
        /*0018*/ 	.word	0x00000000
	.align		4
        /*001c*/ 	.word	0xfffffffd
	.align		4
        /*0020*/ 	.word	0x00000000
	.align		4
        /*0024*/ 	.word	0xfffffffc


//--------------------- .nv.constant4             --------------------------
	.section	.nv.constant4,"a",@progbits
	.align	8
	.align		8
.nv.constant4:
        /*0000*/ 	.dword	vprintf
	.align		8
        /*0008*/ 	.dword	$str


//--------------------- .text._Z10cuda_hellov     --------------------------
	.section	.text._Z10cuda_hellov,"ax",@progbits
	.align	128
        .global         _Z10cuda_hellov
        .type           _Z10cuda_hellov,@function
        .size           _Z10cuda_hellov,(.L_x_2 - _Z10cuda_hellov)
        .other          _Z10cuda_hellov,@"STO_CUDA_ENTRY STV_DEFAULT"
_Z10cuda_hellov:
.text._Z10cuda_hellov:
[----:B------:R-:W0:Y:S01]  /*0000*/  LDC R1, c[0x0][0x37c] ;  /* 0x0000df00ff017b82 */ /* 0x000e220000000800 */
[----:B------:R-:W-:Y:S01]  /*0010*/  MOV R0, 0x0 ;  /* 0x0000000000007802 */ /* 0x000fe20000000f00 */
[----:B------:R-:W1:Y:S01]  /*0020*/  LDCU UR4, c[0x0][0x2f8] ;  /* 0x00005f00ff0477ac */ /* 0x000e620008000800 */
[----:B0-----:R-:W-:-:S05]  /*0030*/  VIADD R1, R1, 0xfffffff8 ;  /* 0xfffffff801017836 */ /* 0x001fca0000000000 */
[----:B------:R0:W2:Y:S01]  /*0040*/  LDC.64 R2, c[0x4][R0] ;  /* 0x0100000000027b82 */ /* 0x0000a20000000a00 */
[----:B------:R-:W3:Y:S01]  /*0050*/  LDCU.64 UR6, c[0x4][0x8] ;  /* 0x01000100ff0677ac */ /* 0x000ee20008000a00 */
[----:B------:R-:W4:Y:S01]  /*0060*/  LDCU UR5, c[0x0][0x2fc] ;  /* 0x00005f80ff0577ac */ /* 0x000f220008000800 */
[----:B-1----:R-:W-:Y:S01]  /*0070*/  IADD3 R6, P0, PT, R1, UR4, RZ ;  /* 0x0000000401067c10 */ /* 0x002fe2000ff1e0ff */
[----:B---3--:R-:W-:Y:S01]  /*0080*/  IMAD.U32 R4, RZ, RZ, UR6 ;  /* 0x00000006ff047e24 */ /* 0x008fe2000f8e00ff */
[----:B------:R-:W-:-:S03]  /*0090*/  MOV R5, UR7 ;  /* 0x0000000700057c02 */ /* 0x000fc60008000f00 */
[----:B0---4-:R-:W-:-:S08]  /*00a0*/  IMAD.X R7, RZ, RZ, UR5, P0 ;  /* 0x00000005ff077e24 */ /* 0x011fd000080e06ff */
[----:B------:R-:W-:-:S07]  /*00b0*/  LEPC R20, `(.L_x_0) ;  /* 0x000000001014794e */ /* 0x000fce0000000000 */
[----:B--2---:R-:W-:Y:S05]  /*00c0*/  CALL.ABS.NOINC R2 ;  /* 0x0000000002007343 */ /* 0x004fea0003c00000 */
.L_x_0:
[----:B------:R-:W-:Y:S05]  /*00d0*/  EXIT ;  /* 0x000000000000794d */ /* 0x000fea0003800000 */
.L_x_1:
[----:B------:R-:W-:-:S00]  /*00e0*/  BRA `(.L_x_1) ;  /* 0xfffffffc00fc7947 */ /* 0x000fc0000383ffff */
[----:B------:R-:W-:-:S00]  /*00f0*/  NOP ;  /* 0x0000000000007918 */ /* 0x000fc00000000000 */
        /* <DEDUP_REMOVED lines=8> */
.L_x_2:


//--------------------- .nv.global.init           --------------------------
	.section	.nv.global.init,"aw",@progbits
.nv.global.init:
	.type		$str,@object
	.size		$str,(.L_0 - $str)
$str:
        /*0000*/ 	.byte	0x48, 0x65, 0x6c, 0x6c, 0x6f, 0x20, 0x57, 0x6f, 0x72, 0x6c, 0x64, 0x20, 0x66, 0x72, 0x6f, 0x6d
        /*0010*/ 	.byte	0x20, 0x47, 0x50, 0x55, 0x20, 0x64, 0x65, 0x76, 0x69, 0x63, 0x65, 0x20, 0x25, 0x64, 0x0a, 0x00
.L_0:


//--------------------- .nv.shared.reserved.0     --------------------------
	.section	.nv.shared.reserved.0,"aw",@nobits
	.weak		__nv_reservedSMEM_offset_0_alias
	.size		__nv_reservedSMEM_offset_0_alias, 0, 64
	.other		__nv_reservedSMEM_offset_0_alias,@"STO_CUDA_RESERVED_SHARED STV_DEFAULT"
__nv_reservedSMEM_offset_0_alias:
	.zero		0
	.zero		64


//--------------------- .nv.constant0._Z10cuda_hellov --------------------------
	.section	.nv.constant0._Z10cuda_hellov,"a",@progbits
	.sectionflags	@""
	.align	4
.nv.constant0._Z10cuda_hellov:
	.zero		896


//--------------------- SYMBOLS --------------------------

	.type		.nv.reservedSmem.offset0,@object
	.size		.nv.reservedSmem.offset0,0x4
	.type		vprintf,@function
